//
// Generated by NVIDIA NVVM Compiler
//
// Compiler Build ID: CL-36424714
// Cuda compilation tools, release 13.0, V13.0.88
// Based on NVVM 20.0.0
//

.version 9.0
.target sm_100
.address_size 64

	// .globl	_Z12kernelMatMuliiiPfS_S_
// _ZZ12kernelMatMuliiiPfS_S_E4ds_A has been demoted
// _ZZ12kernelMatMuliiiPfS_S_E4ds_B has been demoted

.visible .entry _Z12kernelMatMuliiiPfS_S_(
	.param .u32 _Z12kernelMatMuliiiPfS_S__param_0,
	.param .u32 _Z12kernelMatMuliiiPfS_S__param_1,
	.param .u32 _Z12kernelMatMuliiiPfS_S__param_2,
	.param .u64 .ptr .align 1 _Z12kernelMatMuliiiPfS_S__param_3,
	.param .u64 .ptr .align 1 _Z12kernelMatMuliiiPfS_S__param_4,
	.param .u64 .ptr .align 1 _Z12kernelMatMuliiiPfS_S__param_5
)
{
	.reg .pred 	%p<12>;
	.reg .b32 	%r<45>;
	.reg .b32 	%f<63>;
	.reg .b64 	%rd<13>;
	// demoted variable
	.shared .align 4 .b8 _ZZ12kernelMatMuliiiPfS_S_E4ds_A[1024];
	// demoted variable
	.shared .align 4 .b8 _ZZ12kernelMatMuliiiPfS_S_E4ds_B[1024];
	ld.param.u32 	%r23, [_Z12kernelMatMuliiiPfS_S__param_0];
	ld.param.u32 	%r24, [_Z12kernelMatMuliiiPfS_S__param_1];
	ld.param.u32 	%r25, [_Z12kernelMatMuliiiPfS_S__param_2];
	ld.param.u64 	%rd3, [_Z12kernelMatMuliiiPfS_S__param_3];
	ld.param.u64 	%rd4, [_Z12kernelMatMuliiiPfS_S__param_4];
	ld.param.u64 	%rd5, [_Z12kernelMatMuliiiPfS_S__param_5];
	mov.u32 	%r26, %ctaid.x;
	mov.u32 	%r27, %ctaid.y;
	mov.u32 	%r40, %tid.x;
	mov.u32 	%r42, %tid.y;
	mov.u32 	%r28, %ntid.y;
	mad.lo.s32 	%r3, %r27, %r28, %r42;
	mov.u32 	%r29, %ntid.x;
	mad.lo.s32 	%r4, %r26, %r29, %r40;
	setp.lt.s32 	%p1, %r24, -14;
	mov.f32 	%f62, 0f00000000;
	@%p1 bra 	$L__BB0_7;
	add.s32 	%r30, %r24, -1;
	shr.s32 	%r31, %r30, 31;
	shr.u32 	%r32, %r31, 28;
	add.s32 	%r33, %r30, %r32;
	shr.s32 	%r34, %r33, 4;
	neg.s32 	%r44, %r34;
	shl.b32 	%r35, %r42, 6;
	mov.u32 	%r36, _ZZ12kernelMatMuliiiPfS_S_E4ds_A;
	add.s32 	%r5, %r36, %r35;
	shl.b32 	%r37, %r40, 2;
	add.s32 	%r6, %r5, %r37;
	mov.u32 	%r38, _ZZ12kernelMatMuliiiPfS_S_E4ds_B;
	add.s32 	%r8, %r38, %r37;
	add.s32 	%r7, %r8, %r35;
	mad.lo.s32 	%r43, %r42, %r25, %r4;
	shl.b32 	%r11, %r25, 4;
	mad.lo.s32 	%r41, %r24, %r3, %r40;
	cvta.to.global.u64 	%rd1, %rd3;
	cvta.to.global.u64 	%rd2, %rd4;
	mov.f32 	%f62, 0f00000000;
$L__BB0_2:
	setp.ge.s32 	%p2, %r3, %r23;
	setp.ge.s32 	%p3, %r40, %r24;
	mov.f32 	%f60, 0f00000000;
	or.pred  	%p4, %p2, %p3;
	@%p4 bra 	$L__BB0_4;
	mul.wide.s32 	%rd6, %r41, 4;
	add.s64 	%rd7, %rd1, %rd6;
	ld.global.f32 	%f60, [%rd7];
$L__BB0_4:
	setp.ge.s32 	%p5, %r4, %r25;
	st.shared.f32 	[%r6], %f60;
	setp.ge.s32 	%p6, %r42, %r24;
	mov.f32 	%f61, 0f00000000;
	or.pred  	%p7, %p5, %p6;
	@%p7 bra 	$L__BB0_6;
	mul.wide.s32 	%rd8, %r43, 4;
	add.s64 	%rd9, %rd2, %rd8;
	ld.global.f32 	%f61, [%rd9];
$L__BB0_6:
	st.shared.f32 	[%r7], %f61;
	bar.sync 	0;
	ld.shared.f32 	%f12, [%r5];
	ld.shared.f32 	%f13, [%r8];
	fma.rn.f32 	%f14, %f12, %f13, %f62;
	ld.shared.f32 	%f15, [%r5+4];
	ld.shared.f32 	%f16, [%r8+64];
	fma.rn.f32 	%f17, %f15, %f16, %f14;
	ld.shared.f32 	%f18, [%r5+8];
	ld.shared.f32 	%f19, [%r8+128];
	fma.rn.f32 	%f20, %f18, %f19, %f17;
	ld.shared.f32 	%f21, [%r5+12];
	ld.shared.f32 	%f22, [%r8+192];
	fma.rn.f32 	%f23, %f21, %f22, %f20;
	ld.shared.f32 	%f24, [%r5+16];
	ld.shared.f32 	%f25, [%r8+256];
	fma.rn.f32 	%f26, %f24, %f25, %f23;
	ld.shared.f32 	%f27, [%r5+20];
	ld.shared.f32 	%f28, [%r8+320];
	fma.rn.f32 	%f29, %f27, %f28, %f26;
	ld.shared.f32 	%f30, [%r5+24];
	ld.shared.f32 	%f31, [%r8+384];
	fma.rn.f32 	%f32, %f30, %f31, %f29;
	ld.shared.f32 	%f33, [%r5+28];
	ld.shared.f32 	%f34, [%r8+448];
	fma.rn.f32 	%f35, %f33, %f34, %f32;
	ld.shared.f32 	%f36, [%r5+32];
	ld.shared.f32 	%f37, [%r8+512];
	fma.rn.f32 	%f38, %f36, %f37, %f35;
	ld.shared.f32 	%f39, [%r5+36];
	ld.shared.f32 	%f40, [%r8+576];
	fma.rn.f32 	%f41, %f39, %f40, %f38;
	ld.shared.f32 	%f42, [%r5+40];
	ld.shared.f32 	%f43, [%r8+640];
	fma.rn.f32 	%f44, %f42, %f43, %f41;
	ld.shared.f32 	%f45, [%r5+44];
	ld.shared.f32 	%f46, [%r8+704];
	fma.rn.f32 	%f47, %f45, %f46, %f44;
	ld.shared.f32 	%f48, [%r5+48];
	ld.shared.f32 	%f49, [%r8+768];
	fma.rn.f32 	%f50, %f48, %f49, %f47;
	ld.shared.f32 	%f51, [%r5+52];
	ld.shared.f32 	%f52, [%r8+832];
	fma.rn.f32 	%f53, %f51, %f52, %f50;
	ld.shared.f32 	%f54, [%r5+56];
	ld.shared.f32 	%f55, [%r8+896];
	fma.rn.f32 	%f56, %f54, %f55, %f53;
	ld.shared.f32 	%f57, [%r5+60];
	ld.shared.f32 	%f58, [%r8+960];
	fma.rn.f32 	%f62, %f57, %f58, %f56;
	bar.sync 	0;
	add.s32 	%r44, %r44, 1;
	add.s32 	%r43, %r43, %r11;
	add.s32 	%r42, %r42, 16;
	add.s32 	%r41, %r41, 16;
	add.s32 	%r40, %r40, 16;
	setp.ne.s32 	%p8, %r44, 1;
	@%p8 bra 	$L__BB0_2;
$L__BB0_7:
	setp.ge.s32 	%p9, %r3, %r23;
	setp.ge.s32 	%p10, %r4, %r25;
	or.pred  	%p11, %p9, %p10;
	@%p11 bra 	$L__BB0_9;
	mad.lo.s32 	%r39, %r25, %r3, %r4;
	cvta.to.global.u64 	%rd10, %rd5;
	mul.wide.s32 	%rd11, %r39, 4;
	add.s64 	%rd12, %rd10, %rd11;
	st.global.f32 	[%rd12], %f62;
$L__BB0_9:
	ret;

}


// ===== COMPILED SASS (sm_100) =====

	.target	sm_100

	.elftype	@"ET_EXEC"


//--------------------- .note.nv.tkinfo           --------------------------
	.section	.note.nv.tkinfo,"",@"SHT_NOTE"
	.sectionflags	@"SHF_NOTE_NV_TKINFO"
	.tkinfo
        /*0018*/ 	.word	0x00000002
        /*0030*/ 	.string	""
        /*0030*/ 	.string	"ptxas"
        /*0030*/ 	.string	"Cuda compilation tools, release 13.0, V13.0.88"
        /*0030*/ 	.string	"Build cuda_13.0.r13.0/compiler.36424714_0"
        /*0030*/ 	.string	"-arch sm_100 -m 64 "



//--------------------- .note.nv.cuinfo           --------------------------
	.section	.note.nv.cuinfo,"",@"SHT_NOTE"
	.sectionflags	@"SHF_NOTE_NV_CUINFO"
        /*0018*/ 	.short	0x0002
        /*001a*/ 	.short	0x0064
        /*001c*/ 	.short	0x0082
	.zero		2


//--------------------- .nv.info                  --------------------------
	.section	.nv.info,"",@"SHT_CUDA_INFO"
	.align	4


	//----- nvinfo : EIATTR_REGCOUNT
	.align		4
        /*0000*/ 	.byte	0x04, 0x2f
        /*0002*/ 	.short	(.L_1 - .L_0)
	.align		4
.L_0:
        /*0004*/ 	.word	index@(_Z12kernelMatMuliiiPfS_S_)
        /*0008*/ 	.word	0x00000020


	//----- nvinfo : EIATTR_FRAME_SIZE
	.align		4
.L_1:
        /*000c*/ 	.byte	0x04, 0x11
        /*000e*/ 	.short	(.L_3 - .L_2)
	.align		4
.L_2:
        /*0010*/ 	.word	index@(_Z12kernelMatMuliiiPfS_S_)
        /*0014*/ 	.word	0x00000000


	//----- nvinfo : EIATTR_MIN_STACK_SIZE
	.align		4
.L_3:
        /*0018*/ 	.byte	0x04, 0x12
        /*001a*/ 	.short	(.L_5 - .L_4)
	.align		4
.L_4:
        /*001c*/ 	.word	index@(_Z12kernelMatMuliiiPfS_S_)
        /*0020*/ 	.word	0x00000000
.L_5:


//--------------------- .nv.compat                --------------------------
	.section	.nv.compat,"",@"SHT_CUDA_COMPAT_INFO"
	.align	4
        /*0000*/ 	.byte	0x02, 0x09, 0x00, 0x00, 0x02, 0x02, 0x01, 0x00, 0x02, 0x05, 0x05, 0x00, 0x03, 0x07, 0x01, 0x01
        /*0010*/ 	.byte	0x02, 0x03, 0x00, 0x00, 0x02, 0x06, 0x01, 0x00, 0x04, 0x0b, 0x08, 0x00, 0x09, 0x00, 0x00, 0x00
        /*0020*/ 	.byte	0x00, 0x00, 0x00, 0x00


//--------------------- .nv.info._Z12kernelMatMuliiiPfS_S_ --------------------------
	.section	.nv.info._Z12kernelMatMuliiiPfS_S_,"",@"SHT_CUDA_INFO"
	.sectionflags	@""
	.align	4


	//----- nvinfo : EIATTR_CUDA_API_VERSION
	.align		4
        /*0000*/ 	.byte	0x04, 0x37
        /*0002*/ 	.short	(.L_7 - .L_6)
.L_6:
        /*0004*/ 	.word	0x00000082


	//----- nvinfo : EIATTR_KPARAM_INFO
	.align		4
.L_7:
        /*0008*/ 	.byte	0x04, 0x17
        /*000a*/ 	.short	(.L_9 - .L_8)
.L_8:
        /*000c*/ 	.word	0x00000000
        /*0010*/ 	.short	0x0005
        /*0012*/ 	.short	0x0020
        /*0014*/ 	.byte	0x00, 0xf5, 0x21, 0x00


	//----- nvinfo : EIATTR_KPARAM_INFO
	.align		4
.L_9:
        /*0018*/ 	.byte	0x04, 0x17
        /*001a*/ 	.short	(.L_11 - .L_10)
.L_10:
        /*001c*/ 	.word	0x00000000
        /*0020*/ 	.short	0x0004
        /*0022*/ 	.short	0x0018
        /*0024*/ 	.byte	0x00, 0xf5, 0x21, 0x00


	//----- nvinfo : EIATTR_KPARAM_INFO
	.align		4
.L_11:
        /*0028*/ 	.byte	0x04, 0x17
        /*002a*/ 	.short	(.L_13 - .L_12)
.L_12:
        /*002c*/ 	.word	0x00000000
        /*0030*/ 	.short	0x0003
        /*0032*/ 	.short	0x0010
        /*0034*/ 	.byte	0x00, 0xf5, 0x21, 0x00


	//----- nvinfo : EIATTR_KPARAM_INFO
	.align		4
.L_13:
        /*0038*/ 	.byte	0x04, 0x17
        /*003a*/ 	.short	(.L_15 - .L_14)
.L_14:
        /*003c*/ 	.word	0x00000000
        /*0040*/ 	.short	0x0002
        /*0042*/ 	.short	0x0008
        /*0044*/ 	.byte	0x00, 0xf0, 0x11, 0x00


	//----- nvinfo : EIATTR_KPARAM_INFO
	.align		4
.L_15:
        /*0048*/ 	.byte	0x04, 0x17
        /*004a*/ 	.short	(.L_17 - .L_16)
.L_16:
        /*004c*/ 	.word	0x00000000
        /*0050*/ 	.short	0x0001
        /*0052*/ 	.short	0x0004
        /*0054*/ 	.byte	0x00, 0xf0, 0x11, 0x00


	//----- nvinfo : EIATTR_KPARAM_INFO
	.align		4
.L_17:
        /*0058*/ 	.byte	0x04, 0x17
        /*005a*/ 	.short	(.L_19 - .L_18)
.L_18:
        /*005c*/ 	.word	0x00000000
        /*0060*/ 	.short	0x0000
        /*0062*/ 	.short	0x0000
        /*0064*/ 	.byte	0x00, 0xf0, 0x11, 0x00


	//----- nvinfo : EIATTR_SPARSE_MMA_MASK
	.align		4
.L_19:
        /*0068*/ 	.byte	0x03, 0x50
        /*006a*/ 	.short	0x0000


	//----- nvinfo : EIATTR_MAXREG_COUNT
	.align		4
        /*006c*/ 	.byte	0x03, 0x1b
        /*006e*/ 	.short	0x00ff


	//----- nvinfo : EIATTR_NUM_BARRIERS
	.align		4
        /*0070*/ 	.byte	0x02, 0x4c
        /*0072*/ 	.byte	0x01
	.zero		1


	//----- nvinfo : EIATTR_MERCURY_ISA_VERSION
	.align		4
        /*0074*/ 	.byte	0x03, 0x5f
        /*0076*/ 	.short	0x0101


	//----- nvinfo : EIATTR_VRC_CTA_INIT_COUNT
	.align		4
        /*0078*/ 	.byte	0x02, 0x4a
	.zero		1
	.zero		1


	//----- nvinfo : EIATTR_EXIT_INSTR_OFFSETS
	.align		4
        /*007c*/ 	.byte	0x04, 0x1c
        /*007e*/ 	.short	(.L_21 - .L_20)


	//   ....[0]....
.L_20:
        /*0080*/ 	.word	0x00000610


	//   ....[1]....
        /*0084*/ 	.word	0x00000660


	//----- nvinfo : EIATTR_CBANK_PARAM_SIZE
	.align		4
.L_21:
        /*0088*/ 	.byte	0x03, 0x19
        /*008a*/ 	.short	0x0028


	//----- nvinfo : EIATTR_PARAM_CBANK
	.align		4
        /*008c*/ 	.byte	0x04, 0x0a
        /*008e*/ 	.short	(.L_23 - .L_22)
	.align		4
.L_22:
        /*0090*/ 	.word	index@(.nv.constant0._Z12kernelMatMuliiiPfS_S_)
        /*0094*/ 	.short	0x0380
        /*0096*/ 	.short	0x0028


	//----- nvinfo : EIATTR_SW_WAR
	.align		4
.L_23:
        /*0098*/ 	.byte	0x04, 0x36
        /*009a*/ 	.short	(.L_25 - .L_24)
.L_24:
        /*009c*/ 	.word	0x00000008
.L_25:


//--------------------- .nv.callgraph             --------------------------
	.section	.nv.callgraph,"",@"SHT_CUDA_CALLGRAPH"
	.align	4
	.sectionentsize	8
	.align		4
        /*0000*/ 	.word	0x00000000
	.align		4
        /*0004*/ 	.word	0xffffffff
	.align		4
        /*0008*/ 	.word	0x00000000
	.align		4
        /*000c*/ 	.word	0xfffffffe
	.align		4
        /*0010*/ 	.word	0x00000000
	.align		4
        /*0014*/ 	.word	0xfffffffd
	.align		4
        /*0018*/ 	.word	0x00000000
	.align		4
        /*001c*/ 	.word	0xfffffffc


//--------------------- .text._Z12kernelMatMuliiiPfS_S_ --------------------------
	.section	.text._Z12kernelMatMuliiiPfS_S_,"ax",@progbits
	.align	128
        .global         _Z12kernelMatMuliiiPfS_S_
        .type           _Z12kernelMatMuliiiPfS_S_,@function
        .size           _Z12kernelMatMuliiiPfS_S_,(.L_x_3 - _Z12kernelMatMuliiiPfS_S_)
        .other          _Z12kernelMatMuliiiPfS_S_,@"STO_CUDA_ENTRY STV_DEFAULT"
_Z12kernelMatMuliiiPfS_S_:
.text._Z12kernelMatMuliiiPfS_S_:
[----:B------:R-:W-:Y:S01]  /*0000*/  LDC R1, c[0x0][0x37c] ;  /* 0x0000df00ff017b82 */ /* 0x000fe20000000800 */
[----:B------:R-:W0:Y:S01]  /*0010*/  S2R R0, SR_TID.Y ;  /* 0x0000000000007919 */ /* 0x000e220000002200 */
[----:B------:R-:W1:Y:S06]  /*0020*/  LDCU UR9, c[0x0][0x384] ;  /* 0x00007080ff0977ac */ /* 0x000e6c0008000800 */
[----:B------:R-:W0:Y:S01]  /*0030*/  S2UR UR5, SR_CTAID.Y ;  /* 0x00000000000579c3 */ /* 0x000e220000002600 */
[----:B------:R-:W-:Y:S01]  /*0040*/  HFMA2 R21, -RZ, RZ, 0, 0 ;  /* 0x00000000ff157431 */ /* 0x000fe200000001ff */
[----:B------:R-:W2:Y:S01]  /*0050*/  S2R R13, SR_TID.X ;  /* 0x00000000000d7919 */ /* 0x000ea20000002100 */
[----:B------:R-:W3:Y:S01]  /*0060*/  LDCU UR13, c[0x0][0x388] ;  /* 0x00007100ff0d77ac */ /* 0x000ee20008000800 */
[----:B------:R-:W4:Y:S04]  /*0070*/  LDCU.64 UR10, c[0x0][0x358] ;  /* 0x00006b00ff0a77ac */ /* 0x000f280008000a00 */
[----:B------:R-:W0:Y:S08]  /*0080*/  LDC R3, c[0x0][0x364] ;  /* 0x0000d900ff037b82 */ /* 0x000e300000000800 */
[----:B------:R-:W2:Y:S01]  /*0090*/  S2UR UR4, SR_CTAID.X ;  /* 0x00000000000479c3 */ /* 0x000ea20000002500 */
[----:B-1----:R-:W-:-:S07]  /*00a0*/  UISETP.GE.AND UP0, UPT, UR9, -0xe, UPT ;  /* 0xfffffff20900788c */ /* 0x002fce000bf06270 */
[----:B------:R-:W2:Y:S01]  /*00b0*/  LDC R4, c[0x0][0x360] ;  /* 0x0000d800ff047b82 */ /* 0x000ea20000000800 */
[----:B0-----:R-:W-:Y:S02]  /*00c0*/  IMAD R2, R3, UR5, R0 ;  /* 0x0000000503027c24 */ /* 0x001fe4000f8e0200 */
[----:B--2---:R-:W-:Y:S01]  /*00d0*/  IMAD R3, R4, UR4, R13 ;  /* 0x0000000404037c24 */ /* 0x004fe2000f8e020d */
[----:B---34-:R-:W-:Y:S06]  /*00e0*/  BRA.U !UP0, `(.L_x_0) ;  /* 0x00000005083c7547 */ /* 0x018fec000b800000 */
[----:B------:R-:W0:Y:S01]  /*00f0*/  S2UR UR7, SR_CgaCtaId ;  /* 0x00000000000779c3 */ /* 0x000e220000008800 */
[----:B------:R-:W1:Y:S01]  /*0100*/  LDCU UR12, c[0x0][0x388] ;  /* 0x00007100ff0c77ac */ /* 0x000e620008000800 */
[----:B------:R-:W-:Y:S01]  /*0110*/  MOV R21, RZ ;  /* 0x000000ff00157202 */ /* 0x000fe20000000f00 */
[----:B------:R-:W-:Y:S01]  /*0120*/  IMAD R14, R2, UR9, R13 ;  /* 0x00000009020e7c24 */ /* 0x000fe2000f8e020d */
[----:B------:R-:W-:Y:S01]  /*0130*/  UMOV UR6, 0x400 ;  /* 0x0000040000067882 */ /* 0x000fe20000000000 */
[----:B------:R-:W-:-:S03]  /*0140*/  UIADD3 UR4, UPT, UPT, UR9, -0x1, URZ ;  /* 0xffffffff09047890 */ /* 0x000fc6000fffe0ff */
[----:B------:R-:W2:Y:S01]  /*0150*/  LDC R12, c[0x0][0x388] ;  /* 0x0000e200ff0c7b82 */ /* 0x000ea20000000800 */
[----:B------:R-:W3:Y:S01]  /*0160*/  LDCU.64 UR14, c[0x0][0x380] ;  /* 0x00007000ff0e77ac */ /* 0x000ee20008000a00 */
[----:B------:R-:W-:-:S04]  /*0170*/  USHF.R.S32.HI UR5, URZ, 0x1f, UR4 ;  /* 0x0000001fff057899 */ /* 0x000fc80008011404 */
[----:B------:R-:W-:Y:S01]  /*0180*/  ULEA.HI UR5, UR5, UR4, URZ, 0x4 ;  /* 0x0000000405057291 */ /* 0x000fe2000f8f20ff */
[----:B-1----:R-:W-:-:S03]  /*0190*/  IMAD R19, R0, UR12, R3 ;  /* 0x0000000c00137c24 */ /* 0x002fc6000f8e0203 */
[----:B------:R-:W-:Y:S02]  /*01a0*/  USHF.R.S32.HI UR5, URZ, 0x4, UR5 ;  /* 0x00000004ff057899 */ /* 0x000fe40008011405 */
[----:B0-----:R-:W-:Y:S02]  /*01b0*/  ULEA UR8, UR7, UR6, 0x18 ;  /* 0x0000000607087291 */ /* 0x001fe4000f8ec0ff */
[----:B------:R-:W-:Y:S02]  /*01c0*/  UIADD3 UR6, UPT, UPT, UR6, 0x400, URZ ;  /* 0x0000040006067890 */ /* 0x000fe4000fffe0ff */
[----:B------:R-:W-:Y:S02]  /*01d0*/  UIADD3 UR5, UPT, UPT, -UR5, URZ, URZ ;  /* 0x000000ff05057290 */ /* 0x000fe4000fffe1ff */
[----:B------:R-:W-:Y:S01]  /*01e0*/  ULEA UR6, UR7, UR6, 0x18 ;  /* 0x0000000607067291 */ /* 0x000fe2000f8ec0ff */
[----:B------:R-:W-:-:S04]  /*01f0*/  LEA R16, R0, UR8, 0x6 ;  /* 0x0000000800107c11 */ /* 0x000fc8000f8e30ff */
[C---:B------:R-:W-:Y:S02]  /*0200*/  LEA R18, R13.reuse, R16, 0x2 ;  /* 0x000000100d127211 */ /* 0x040fe400078e10ff */
[----:B------:R-:W-:-:S04]  /*0210*/  LEA R15, R13, UR6, 0x2 ;  /* 0x000000060d0f7c11 */ /* 0x000fc8000f8e10ff */
[----:B---3--:R-:W-:-:S07]  /*0220*/  LEA R17, R0, R15, 0x6 ;  /* 0x0000000f00117211 */ /* 0x008fce00078e30ff */
.L_x_1:
[----:B------:R-:W-:Y:S01]  /*0230*/  ISETP.GE.AND P1, PT, R13, UR15, PT ;  /* 0x0000000f0d007c0c */ /* 0x000fe2000bf26270 */
[----:B------:R-:W-:Y:S01]  /*0240*/  HFMA2 R22, -RZ, RZ, 0, 0 ;  /* 0x00000000ff167431 */ /* 0x000fe200000001ff */
[----:B------:R-:W-:Y:S02]  /*0250*/  ISETP.GE.AND P0, PT, R0, UR15, PT ;  /* 0x0000000f00007c0c */ /* 0x000fe4000bf06270 */
[----:B------:R-:W-:Y:S02]  /*0260*/  ISETP.GE.OR P1, PT, R2, UR14, P1 ;  /* 0x0000000e02007c0c */ /* 0x000fe40008f26670 */
[----:B--2---:R-:W-:Y:S02]  /*0270*/  ISETP.GE.OR P0, PT, R3, R12, P0 ;  /* 0x0000000c0300720c */ /* 0x004fe40000706670 */
[----:B------:R-:W-:-:S09]  /*0280*/  MOV R29, RZ ;  /* 0x000000ff001d7202 */ /* 0x000fd20000000f00 */
[----:B------:R-:W0:Y:S08]  /*0290*/  @!P1 LDC.64 R6, c[0x0][0x390] ;  /* 0x0000e400ff069b82 */ /* 0x000e300000000a00 */
[----:B------:R-:W1:Y:S01]  /*02a0*/  @!P0 LDC.64 R4, c[0x0][0x398] ;  /* 0x0000e600ff048b82 */ /* 0x000e620000000a00 */
[----:B0-----:R-:W-:-:S05]  /*02b0*/  @!P1 IMAD.WIDE R6, R14, 0x4, R6 ;  /* 0x000000040e069825 */ /* 0x001fca00078e0206 */
[----:B------:R-:W2:Y:S01]  /*02c0*/  @!P1 LDG.E R29, desc[UR10][R6.64] ;  /* 0x0000000a061d9981 */ /* 0x000ea2000c1e1900 */
[----:B-1----:R-:W-:-:S05]  /*02d0*/  @!P0 IMAD.WIDE R24, R19, 0x4, R4 ;  /* 0x0000000413188825 */ /* 0x002fca00078e0204 */
[----:B------:R-:W3:Y:S01]  /*02e0*/  @!P0 LDG.E R22, desc[UR10][R24.64] ;  /* 0x0000000a18168981 */ /* 0x000ee2000c1e1900 */
[----:B------:R-:W-:-:S04]  /*02f0*/  UIADD3 UR5, UPT, UPT, UR5, 0x1, URZ ;  /* 0x0000000105057890 */ /* 0x000fc8000fffe0ff */
[----:B------:R-:W-:Y:S01]  /*0300*/  UISETP.NE.AND UP0, UPT, UR5, 0x1, UPT ;  /* 0x000000010500788c */ /* 0x000fe2000bf05270 */
[----:B------:R-:W-:Y:S02]  /*0310*/  IADD3 R0, PT, PT, R0, 0x10, RZ ;  /* 0x0000001000007810 */ /* 0x000fe40007ffe0ff */
[----:B------:R-:W-:Y:S02]  /*0320*/  IADD3 R13, PT, PT, R13, 0x10, RZ ;  /* 0x000000100d0d7810 */ /* 0x000fe40007ffe0ff */
[----:B------:R-:W-:Y:S02]  /*0330*/  IADD3 R14, PT, PT, R14, 0x10, RZ ;  /* 0x000000100e0e7810 */ /* 0x000fe40007ffe0ff */
[----:B------:R-:W-:Y:S01]  /*0340*/  LEA R19, R12, R19, 0x4 ;  /* 0x000000130c137211 */ /* 0x000fe200078e20ff */
[----:B--2---:R-:W-:Y:S04]  /*0350*/  STS [R18], R29 ;  /* 0x0000001d12007388 */ /* 0x004fe80000000800 */
[----:B---3--:R-:W-:Y:S01]  /*0360*/  STS [R17], R22 ;  /* 0x0000001611007388 */ /* 0x008fe20000000800 */
[----:B------:R-:W-:Y:S06]  /*0370*/  BAR.SYNC.DEFER_BLOCKING 0x0 ;  /* 0x0000000000007b1d */ /* 0x000fec0000010000 */
[----:B------:R-:W-:Y:S04]  /*0380*/  LDS R28, [R15] ;  /* 0x000000000f1c7984 */ /* 0x000fe80000000800 */
[----:B------:R-:W0:Y:S04]  /*0390*/  LDS.128 R8, [R16] ;  /* 0x0000000010087984 */ /* 0x000e280000000c00 */
[----:B------:R-:W1:Y:S04]  /*03a0*/  LDS R29, [R15+0x40] ;  /* 0x000040000f1d7984 */ /* 0x000e680000000800 */
[----:B------:R-:W2:Y:S04]  /*03b0*/  LDS R27, [R15+0x80] ;  /* 0x000080000f1b7984 */ /* 0x000ea80000000800 */
[----:B------:R-:W3:Y:S04]  /*03c0*/  LDS R26, [R15+0xc0] ;  /* 0x0000c0000f1a7984 */ /* 0x000ee80000000800 */
[----:B------:R-:W-:Y:S04]  /*03d0*/  LDS R23, [R15+0x100] ;  /* 0x000100000f177984 */ /* 0x000fe80000000800 */
[----:B------:R-:W4:Y:S04]  /*03e0*/  LDS.128 R4, [R16+0x10] ;  /* 0x0000100010047984 */ /* 0x000f280000000c00 */
[----:B------:R-:W5:Y:S04]  /*03f0*/  LDS R20, [R15+0x140] ;  /* 0x000140000f147984 */ /* 0x000f680000000800 */
[----:B------:R-:W5:Y:S04]  /*0400*/  LDS R25, [R15+0x180] ;  /* 0x000180000f197984 */ /* 0x000f680000000800 */
[----:B------:R-:W5:Y:S04]  /*0410*/  LDS R22, [R15+0x1c0] ;  /* 0x0001c0000f167984 */ /* 0x000f680000000800 */
[----:B------:R-:W-:Y:S01]  /*0420*/  LDS R24, [R15+0x240] ;  /* 0x000240000f187984 */ /* 0x000fe20000000800 */
[----:B0-----:R-:W-:-:S03]  /*0430*/  FFMA R8, R8, R28, R21 ;  /* 0x0000001c08087223 */ /* 0x001fc60000000015 */
[----:B------:R-:W-:Y:S01]  /*0440*/  LDS R21, [R15+0x200] ;  /* 0x000200000f157984 */ /* 0x000fe20000000800 */
[----:B-1----:R-:W-:-:S04]  /*0450*/  FFMA R8, R29, R9, R8 ;  /* 0x000000091d087223 */ /* 0x002fc80000000008 */
[----:B--2---:R-:W-:-:S04]  /*0460*/  FFMA R27, R27, R10, R8 ;  /* 0x0000000a1b1b7223 */ /* 0x004fc80000000008 */
[----:B---3--:R-:W-:Y:S02]  /*0470*/  FFMA R27, R26, R11, R27 ;  /* 0x0000000b1a1b7223 */ /* 0x008fe4000000001b */
[----:B------:R-:W0:Y:S02]  /*0480*/  LDS.128 R8, [R16+0x20] ;  /* 0x0000200010087984 */ /* 0x000e240000000c00 */
[----:B----4-:R-:W-:-:S04]  /*0490*/  FFMA R23, R4, R23, R27 ;  /* 0x0000001704177223 */ /* 0x010fc8000000001b */
[----:B-----5:R-:W-:Y:S02]  /*04a0*/  FFMA R20, R20, R5, R23 ;  /* 0x0000000514147223 */ /* 0x020fe40000000017 */
[----:B------:R-:W1:Y:S02]  /*04b0*/  LDS R23, [R15+0x280] ;  /* 0x000280000f177984 */ /* 0x000e640000000800 */
[----:B------:R-:W-:Y:S02]  /*04c0*/  FFMA R25, R25, R6, R20 ;  /* 0x0000000619197223 */ /* 0x000fe40000000014 */
[----:B------:R-:W2:Y:S02]  /*04d0*/  LDS R20, [R15+0x2c0] ;  /* 0x0002c0000f147984 */ /* 0x000ea40000000800 */
[----:B------:R-:W-:Y:S02]  /*04e0*/  FFMA R27, R22, R7, R25 ;  /* 0x00000007161b7223 */ /* 0x000fe40000000019 */
[----:B------:R-:W-:Y:S04]  /*04f0*/  LDS R25, [R15+0x300] ;  /* 0x000300000f197984 */ /* 0x000fe80000000800 */
[----:B------:R-:W3:Y:S04]  /*0500*/  LDS.128 R4, [R16+0x30] ;  /* 0x0000300010047984 */ /* 0x000ee80000000c00 */
[----:B------:R-:W4:Y:S01]  /*0510*/  LDS R22, [R15+0x340] ;  /* 0x000340000f167984 */ /* 0x000f220000000800 */
[----:B0-----:R-:W-:-:S03]  /*0520*/  FFMA R27, R8, R21, R27 ;  /* 0x00000015081b7223 */ /* 0x001fc6000000001b */
[----:B------:R-:W0:Y:S04]  /*0530*/  LDS R21, [R15+0x380] ;  /* 0x000380000f157984 */ /* 0x000e280000000800 */
[----:B------:R-:W5:Y:S01]  /*0540*/  LDS R8, [R15+0x3c0] ;  /* 0x0003c0000f087984 */ /* 0x000f620000000800 */
[----:B------:R-:W-:-:S04]  /*0550*/  FFMA R24, R24, R9, R27 ;  /* 0x0000000918187223 */ /* 0x000fc8000000001b */
[----:B-1----:R-:W-:-:S04]  /*0560*/  FFMA R23, R23, R10, R24 ;  /* 0x0000000a17177223 */ /* 0x002fc80000000018 */
[----:B--2---:R-:W-:-:S04]  /*0570*/  FFMA R11, R20, R11, R23 ;  /* 0x0000000b140b7223 */ /* 0x004fc80000000017 */
[----:B---3--:R-:W-:-:S04]  /*0580*/  FFMA R11, R4, R25, R11 ;  /* 0x00000019040b7223 */ /* 0x008fc8000000000b */
[----:B----4-:R-:W-:-:S04]  /*0590*/  FFMA R22, R22, R5, R11 ;  /* 0x0000000516167223 */ /* 0x010fc8000000000b */
[----:B0-----:R-:W-:-:S04]  /*05a0*/  FFMA R21, R21, R6, R22 ;  /* 0x0000000615157223 */ /* 0x001fc80000000016 */
[----:B-----5:R-:W-:Y:S01]  /*05b0*/  FFMA R21, R8, R7, R21 ;  /* 0x0000000708157223 */ /* 0x020fe20000000015 */
[----:B------:R-:W-:Y:S06]  /*05c0*/  BAR.SYNC.DEFER_BLOCKING 0x0 ;  /* 0x0000000000007b1d */ /* 0x000fec0000010000 */
[----:B------:R-:W-:Y:S05]  /*05d0*/  BRA.U UP0, `(.L_x_1) ;  /* 0xfffffffd00147547 */ /* 0x000fea000b83ffff */
.L_x_0:
[----:B------:R-:W0:Y:S01]  /*05e0*/  LDCU UR4, c[0x0][0x380] ;  /* 0x00007000ff0477ac */ /* 0x000e220008000800 */
[----:B------:R-:W-:-:S04]  /*05f0*/  ISETP.GE.AND P0, PT, R3, UR13, PT ;  /* 0x0000000d03007c0c */ /* 0x000fc8000bf06270 */
[----:B0-----:R-:W-:-:S13]  /*0600*/  ISETP.GE.OR P0, PT, R2, UR4, P0 ;  /* 0x0000000402007c0c */ /* 0x001fda0008706670 */
[----:B------:R-:W-:Y:S05]  /*0610*/  @P0 EXIT ;  /* 0x000000000000094d */ /* 0x000fea0003800000 */
[----:B------:R-:W0:Y:S01]  /*0620*/  LDC.64 R4, c[0x0][0x3a0] ;  /* 0x0000e800ff047b82 */ /* 0x000e220000000a00 */
[----:B------:R-:W-:-:S04]  /*0630*/  IMAD R3, R2, UR13, R3 ;  /* 0x0000000d02037c24 */ /* 0x000fc8000f8e0203 */
[----:B0-----:R-:W-:-:S05]  /*0640*/  IMAD.WIDE R2, R3, 0x4, R4 ;  /* 0x0000000403027825 */ /* 0x001fca00078e0204 */
[----:B------:R-:W-:Y:S01]  /*0650*/  STG.E desc[UR10][R2.64], R21 ;  /* 0x0000001502007986 */ /* 0x000fe2000c10190a */
[----:B------:R-:W-:Y:S05]  /*0660*/  EXIT ;  /* 0x000000000000794d */ /* 0x000fea0003800000 */
.L_x_2:
[----:B------:R-:W-:-:S00]  /*0670*/  BRA `(.L_x_2) ;  /* 0xfffffffc00fc7947 */ /* 0x000fc0000383ffff */
[----:B------:R-:W-:-:S00]  /*0680*/  NOP ;  /* 0x0000000000007918 */ /* 0x000fc00000000000 */
[----:B------:R-:W-:-:S00]  /*0690*/  NOP ;  /* 0x0000000000007918 */ /* 0x000fc00000000000 */
[----:B------:R-:W-:-:S00]  /*06a0*/  NOP ;  /* 0x0000000000007918 */ /* 0x000fc00000000000 */
[----:B------:R-:W-:-:S00]  /*06b0*/  NOP ;  /* 0x0000000000007918 */ /* 0x000fc00000000000 */
[----:B------:R-:W-:-:S00]  /*06c0*/  NOP ;  /* 0x0000000000007918 */ /* 0x000fc00000000000 */
[----:B------:R-:W-:-:S00]  /*06d0*/  NOP ;  /* 0x0000000000007918 */ /* 0x000fc00000000000 */
[----:B------:R-:W-:-:S00]  /*06e0*/  NOP ;  /* 0x0000000000007918 */ /* 0x000fc00000000000 */
[----:B------:R-:W-:-:S00]  /*06f0*/  NOP ;  /* 0x0000000000007918 */ /* 0x000fc00000000000 */
.L_x_3:


//--------------------- .nv.shared._Z12kernelMatMuliiiPfS_S_ --------------------------
	.section	.nv.shared._Z12kernelMatMuliiiPfS_S_,"aw",@nobits
	.sectionflags	@""
	.align	4
.nv.shared._Z12kernelMatMuliiiPfS_S_:
	.zero		3072


//--------------------- .nv.shared.reserved.0     --------------------------
	.section	.nv.shared.reserved.0,"aw",@nobits
	.weak		__nv_reservedSMEM_offset_0_alias
	.size		__nv_reservedSMEM_offset_0_alias, 0, 64
	.other		__nv_reservedSMEM_offset_0_alias,@"STO_CUDA_RESERVED_SHARED STV_DEFAULT"
__nv_reservedSMEM_offset_0_alias:
	.zero		0
	.zero		64


//--------------------- .nv.constant0._Z12kernelMatMuliiiPfS_S_ --------------------------
	.section	.nv.constant0._Z12kernelMatMuliiiPfS_S_,"a",@progbits
	.sectionflags	@""
	.align	4
.nv.constant0._Z12kernelMatMuliiiPfS_S_:
	.zero		936


//--------------------- SYMBOLS --------------------------

	.type		.nv.reservedSmem.offset0,@object
	.size		.nv.reservedSmem.offset0,0x4
	.type		.nv.reservedSmem.cap,@object
	.size		.nv.reservedSmem.cap,0x4
